//
// Generated by NVIDIA NVVM Compiler
//
// Compiler Build ID: CL-36424714
// Cuda compilation tools, release 13.0, V13.0.88
// Based on NVVM 20.0.0
//

.version 9.0
.target sm_100
.address_size 64

	// .globl	_Z9ppvKernelPbPiS0_ii

.visible .entry _Z9ppvKernelPbPiS0_ii(
	.param .u64 .ptr .align 1 _Z9ppvKernelPbPiS0_ii_param_0,
	.param .u64 .ptr .align 1 _Z9ppvKernelPbPiS0_ii_param_1,
	.param .u64 .ptr .align 1 _Z9ppvKernelPbPiS0_ii_param_2,
	.param .u32 _Z9ppvKernelPbPiS0_ii_param_3,
	.param .u32 _Z9ppvKernelPbPiS0_ii_param_4
)
{
	.reg .pred 	%p<16>;
	.reg .b16 	%rs<6>;
	.reg .b32 	%r<65>;
	.reg .b64 	%rd<48>;

	ld.param.u64 	%rd10, [_Z9ppvKernelPbPiS0_ii_param_0];
	ld.param.u64 	%rd11, [_Z9ppvKernelPbPiS0_ii_param_1];
	ld.param.u64 	%rd12, [_Z9ppvKernelPbPiS0_ii_param_2];
	ld.param.u32 	%r29, [_Z9ppvKernelPbPiS0_ii_param_3];
	ld.param.u32 	%r30, [_Z9ppvKernelPbPiS0_ii_param_4];
	cvta.to.global.u64 	%rd1, %rd12;
	cvta.to.global.u64 	%rd2, %rd11;
	cvta.to.global.u64 	%rd3, %rd10;
	setp.lt.s32 	%p1, %r30, 1;
	@%p1 bra 	$L__BB0_28;
	mov.u32 	%r32, %ctaid.x;
	mov.u32 	%r33, %ctaid.y;
	mov.u32 	%r1, %tid.x;
	mad.lo.s32 	%r34, %r29, %r33, %r32;
	mul.lo.s32 	%r2, %r34, %r30;
	add.s32 	%r35, %r30, -1;
	shr.u32 	%r36, %r35, 10;
	add.s32 	%r3, %r36, 1;
	and.b32  	%r4, %r3, 3;
	setp.lt.u32 	%p2, %r30, 3073;
	mov.b32 	%r61, 0;
	@%p2 bra 	$L__BB0_21;
	add.s32 	%r59, %r1, %r2;
	mul.wide.u32 	%rd13, %r1, 4;
	add.s64 	%rd14, %rd13, %rd2;
	add.s64 	%rd46, %rd14, 8192;
	and.b32  	%r38, %r3, 8388604;
	neg.s32 	%r57, %r38;
	mov.b32 	%r60, 2048;
	mov.u32 	%r58, %r1;
$L__BB0_3:
	setp.ge.u32 	%p3, %r58, %r30;
	@%p3 bra 	$L__BB0_7;
	cvt.u64.u32 	%rd15, %r59;
	add.s64 	%rd16, %rd3, %rd15;
	ld.global.u8 	%rs1, [%rd16];
	setp.eq.s16 	%p4, %rs1, 0;
	@%p4 bra 	$L__BB0_6;
	ld.global.u32 	%r39, [%rd46+-8192];
	add.s32 	%r40, %r39, 2;
	mul.wide.u32 	%rd17, %r59, 4;
	add.s64 	%rd18, %rd1, %rd17;
	st.global.u32 	[%rd18], %r40;
	bra.uni 	$L__BB0_7;
$L__BB0_6:
	ld.global.u32 	%r41, [%rd46+-8192];
	mul.wide.u32 	%rd19, %r59, 4;
	add.s64 	%rd20, %rd1, %rd19;
	st.global.u32 	[%rd20], %r41;
$L__BB0_7:
	add.s32 	%r42, %r58, 1024;
	setp.ge.u32 	%p5, %r42, %r30;
	@%p5 bra 	$L__BB0_11;
	add.s32 	%r11, %r59, 1024;
	cvt.u64.u32 	%rd21, %r11;
	add.s64 	%rd22, %rd3, %rd21;
	ld.global.u8 	%rs2, [%rd22];
	setp.eq.s16 	%p6, %rs2, 0;
	@%p6 bra 	$L__BB0_10;
	ld.global.u32 	%r43, [%rd46+-4096];
	add.s32 	%r44, %r43, 2;
	mul.wide.u32 	%rd23, %r11, 4;
	add.s64 	%rd24, %rd1, %rd23;
	st.global.u32 	[%rd24], %r44;
	bra.uni 	$L__BB0_11;
$L__BB0_10:
	ld.global.u32 	%r45, [%rd46+-4096];
	mul.wide.u32 	%rd25, %r11, 4;
	add.s64 	%rd26, %rd1, %rd25;
	st.global.u32 	[%rd26], %r45;
$L__BB0_11:
	add.s32 	%r46, %r58, 2048;
	setp.ge.u32 	%p7, %r46, %r30;
	@%p7 bra 	$L__BB0_15;
	add.s32 	%r12, %r59, 2048;
	cvt.u64.u32 	%rd27, %r12;
	add.s64 	%rd28, %rd3, %rd27;
	ld.global.u8 	%rs3, [%rd28];
	setp.eq.s16 	%p8, %rs3, 0;
	@%p8 bra 	$L__BB0_14;
	ld.global.u32 	%r47, [%rd46];
	add.s32 	%r48, %r47, 2;
	mul.wide.u32 	%rd29, %r12, 4;
	add.s64 	%rd30, %rd1, %rd29;
	st.global.u32 	[%rd30], %r48;
	bra.uni 	$L__BB0_15;
$L__BB0_14:
	ld.global.u32 	%r49, [%rd46];
	mul.wide.u32 	%rd31, %r12, 4;
	add.s64 	%rd32, %rd1, %rd31;
	st.global.u32 	[%rd32], %r49;
$L__BB0_15:
	add.s32 	%r50, %r58, 3072;
	setp.ge.u32 	%p9, %r50, %r30;
	@%p9 bra 	$L__BB0_19;
	add.s32 	%r13, %r59, 3072;
	cvt.u64.u32 	%rd33, %r13;
	add.s64 	%rd34, %rd3, %rd33;
	ld.global.u8 	%rs4, [%rd34];
	setp.eq.s16 	%p10, %rs4, 0;
	@%p10 bra 	$L__BB0_18;
	ld.global.u32 	%r51, [%rd46+4096];
	add.s32 	%r52, %r51, 2;
	mul.wide.u32 	%rd35, %r13, 4;
	add.s64 	%rd36, %rd1, %rd35;
	st.global.u32 	[%rd36], %r52;
	bra.uni 	$L__BB0_19;
$L__BB0_18:
	ld.global.u32 	%r53, [%rd46+4096];
	mul.wide.u32 	%rd37, %r13, 4;
	add.s64 	%rd38, %rd1, %rd37;
	st.global.u32 	[%rd38], %r53;
$L__BB0_19:
	add.s32 	%r60, %r60, 4096;
	add.s32 	%r59, %r59, 4096;
	add.s32 	%r58, %r58, 4096;
	add.s64 	%rd46, %rd46, 16384;
	add.s32 	%r57, %r57, 4;
	setp.ne.s32 	%p11, %r57, 0;
	@%p11 bra 	$L__BB0_3;
	add.s32 	%r61, %r60, -2048;
$L__BB0_21:
	setp.eq.s32 	%p12, %r4, 0;
	@%p12 bra 	$L__BB0_28;
	add.s32 	%r63, %r1, %r61;
	add.s32 	%r64, %r63, %r2;
	mul.wide.u32 	%rd39, %r63, 4;
	add.s64 	%rd47, %rd2, %rd39;
	neg.s32 	%r62, %r4;
$L__BB0_23:
	.pragma "nounroll";
	setp.ge.u32 	%p13, %r63, %r30;
	@%p13 bra 	$L__BB0_27;
	cvt.u64.u32 	%rd40, %r64;
	add.s64 	%rd41, %rd3, %rd40;
	ld.global.u8 	%rs5, [%rd41];
	setp.eq.s16 	%p14, %rs5, 0;
	@%p14 bra 	$L__BB0_26;
	ld.global.u32 	%r54, [%rd47];
	add.s32 	%r55, %r54, 2;
	mul.wide.u32 	%rd42, %r64, 4;
	add.s64 	%rd43, %rd1, %rd42;
	st.global.u32 	[%rd43], %r55;
	bra.uni 	$L__BB0_27;
$L__BB0_26:
	ld.global.u32 	%r56, [%rd47];
	mul.wide.u32 	%rd44, %r64, 4;
	add.s64 	%rd45, %rd1, %rd44;
	st.global.u32 	[%rd45], %r56;
$L__BB0_27:
	add.s32 	%r64, %r64, 1024;
	add.s64 	%rd47, %rd47, 4096;
	add.s32 	%r63, %r63, 1024;
	add.s32 	%r62, %r62, 1;
	setp.ne.s32 	%p15, %r62, 0;
	@%p15 bra 	$L__BB0_23;
$L__BB0_28:
	ret;

}


// ===== COMPILED SASS (sm_100) =====

	.target	sm_100

	.elftype	@"ET_EXEC"


//--------------------- .note.nv.tkinfo           --------------------------
	.section	.note.nv.tkinfo,"",@"SHT_NOTE"
	.sectionflags	@"SHF_NOTE_NV_TKINFO"
	.tkinfo
        /*0018*/ 	.word	0x00000002
        /*0030*/ 	.string	""
        /*0030*/ 	.string	"ptxas"
        /*0030*/ 	.string	"Cuda compilation tools, release 13.0, V13.0.88"
        /*0030*/ 	.string	"Build cuda_13.0.r13.0/compiler.36424714_0"
        /*0030*/ 	.string	"-arch sm_100 -m 64 "



//--------------------- .note.nv.cuinfo           --------------------------
	.section	.note.nv.cuinfo,"",@"SHT_NOTE"
	.sectionflags	@"SHF_NOTE_NV_CUINFO"
        /*0018*/ 	.short	0x0002
        /*001a*/ 	.short	0x0064
        /*001c*/ 	.short	0x0082
	.zero		2


//--------------------- .nv.info                  --------------------------
	.section	.nv.info,"",@"SHT_CUDA_INFO"
	.align	4


	//----- nvinfo : EIATTR_REGCOUNT
	.align		4
        /*0000*/ 	.byte	0x04, 0x2f
        /*0002*/ 	.short	(.L_1 - .L_0)
	.align		4
.L_0:
        /*0004*/ 	.word	index@(_Z9ppvKernelPbPiS0_ii)
        /*0008*/ 	.word	0x00000016


	//----- nvinfo : EIATTR_FRAME_SIZE
	.align		4
.L_1:
        /*000c*/ 	.byte	0x04, 0x11
        /*000e*/ 	.short	(.L_3 - .L_2)
	.align		4
.L_2:
        /*0010*/ 	.word	index@(_Z9ppvKernelPbPiS0_ii)
        /*0014*/ 	.word	0x00000000


	//----- nvinfo : EIATTR_MIN_STACK_SIZE
	.align		4
.L_3:
        /*0018*/ 	.byte	0x04, 0x12
        /*001a*/ 	.short	(.L_5 - .L_4)
	.align		4
.L_4:
        /*001c*/ 	.word	index@(_Z9ppvKernelPbPiS0_ii)
        /*0020*/ 	.word	0x00000000
.L_5:


//--------------------- .nv.compat                --------------------------
	.section	.nv.compat,"",@"SHT_CUDA_COMPAT_INFO"
	.align	4
        /*0000*/ 	.byte	0x02, 0x09, 0x00, 0x00, 0x02, 0x02, 0x01, 0x00, 0x02, 0x05, 0x05, 0x00, 0x03, 0x07, 0x01, 0x01
        /*0010*/ 	.byte	0x02, 0x03, 0x00, 0x00, 0x02, 0x06, 0x01, 0x00, 0x04, 0x0b, 0x08, 0x00, 0x09, 0x00, 0x00, 0x00
        /*0020*/ 	.byte	0x00, 0x00, 0x00, 0x00


//--------------------- .nv.info._Z9ppvKernelPbPiS0_ii --------------------------
	.section	.nv.info._Z9ppvKernelPbPiS0_ii,"",@"SHT_CUDA_INFO"
	.sectionflags	@""
	.align	4


	//----- nvinfo : EIATTR_CUDA_API_VERSION
	.align		4
        /*0000*/ 	.byte	0x04, 0x37
        /*0002*/ 	.short	(.L_7 - .L_6)
.L_6:
        /*0004*/ 	.word	0x00000082


	//----- nvinfo : EIATTR_KPARAM_INFO
	.align		4
.L_7:
        /*0008*/ 	.byte	0x04, 0x17
        /*000a*/ 	.short	(.L_9 - .L_8)
.L_8:
        /*000c*/ 	.word	0x00000000
        /*0010*/ 	.short	0x0004
        /*0012*/ 	.short	0x001c
        /*0014*/ 	.byte	0x00, 0xf0, 0x11, 0x00


	//----- nvinfo : EIATTR_KPARAM_INFO
	.align		4
.L_9:
        /*0018*/ 	.byte	0x04, 0x17
        /*001a*/ 	.short	(.L_11 - .L_10)
.L_10:
        /*001c*/ 	.word	0x00000000
        /*0020*/ 	.short	0x0003
        /*0022*/ 	.short	0x0018
        /*0024*/ 	.byte	0x00, 0xf0, 0x11, 0x00


	//----- nvinfo : EIATTR_KPARAM_INFO
	.align		4
.L_11:
        /*0028*/ 	.byte	0x04, 0x17
        /*002a*/ 	.short	(.L_13 - .L_12)
.L_12:
        /*002c*/ 	.word	0x00000000
        /*0030*/ 	.short	0x0002
        /*0032*/ 	.short	0x0010
        /*0034*/ 	.byte	0x00, 0xf5, 0x21, 0x00


	//----- nvinfo : EIATTR_KPARAM_INFO
	.align		4
.L_13:
        /*0038*/ 	.byte	0x04, 0x17
        /*003a*/ 	.short	(.L_15 - .L_14)
.L_14:
        /*003c*/ 	.word	0x00000000
        /*0040*/ 	.short	0x0001
        /*0042*/ 	.short	0x0008
        /*0044*/ 	.byte	0x00, 0xf5, 0x21, 0x00


	//----- nvinfo : EIATTR_KPARAM_INFO
	.align		4
.L_15:
        /*0048*/ 	.byte	0x04, 0x17
        /*004a*/ 	.short	(.L_17 - .L_16)
.L_16:
        /*004c*/ 	.word	0x00000000
        /*0050*/ 	.short	0x0000
        /*0052*/ 	.short	0x0000
        /*0054*/ 	.byte	0x00, 0xf5, 0x21, 0x00


	//----- nvinfo : EIATTR_SPARSE_MMA_MASK
	.align		4
.L_17:
        /*0058*/ 	.byte	0x03, 0x50
        /*005a*/ 	.short	0x0000


	//----- nvinfo : EIATTR_MAXREG_COUNT
	.align		4
        /*005c*/ 	.byte	0x03, 0x1b
        /*005e*/ 	.short	0x00ff


	//----- nvinfo : EIATTR_MERCURY_ISA_VERSION
	.align		4
        /*0060*/ 	.byte	0x03, 0x5f
        /*0062*/ 	.short	0x0101


	//----- nvinfo : EIATTR_VRC_CTA_INIT_COUNT
	.align		4
        /*0064*/ 	.byte	0x02, 0x4a
	.zero		1
	.zero		1


	//----- nvinfo : EIATTR_EXIT_INSTR_OFFSETS
	.align		4
        /*0068*/ 	.byte	0x04, 0x1c
        /*006a*/ 	.short	(.L_19 - .L_18)


	//   ....[0]....
.L_18:
        /*006c*/ 	.word	0x00000040


	//   ....[1]....
        /*0070*/ 	.word	0x00000670


	//   ....[2]....
        /*0074*/ 	.word	0x00000890


	//----- nvinfo : EIATTR_CRS_STACK_SIZE
	.align		4
.L_19:
        /*0078*/ 	.byte	0x04, 0x1e
        /*007a*/ 	.short	(.L_21 - .L_20)
.L_20:
        /*007c*/ 	.word	0x00000000


	//----- nvinfo : EIATTR_CBANK_PARAM_SIZE
	.align		4
.L_21:
        /*0080*/ 	.byte	0x03, 0x19
        /*0082*/ 	.short	0x0020


	//----- nvinfo : EIATTR_PARAM_CBANK
	.align		4
        /*0084*/ 	.byte	0x04, 0x0a
        /*0086*/ 	.short	(.L_23 - .L_22)
	.align		4
.L_22:
        /*0088*/ 	.word	index@(.nv.constant0._Z9ppvKernelPbPiS0_ii)
        /*008c*/ 	.short	0x0380
        /*008e*/ 	.short	0x0020


	//----- nvinfo : EIATTR_SW_WAR
	.align		4
.L_23:
        /*0090*/ 	.byte	0x04, 0x36
        /*0092*/ 	.short	(.L_25 - .L_24)
.L_24:
        /*0094*/ 	.word	0x00000008
.L_25:


//--------------------- .nv.callgraph             --------------------------
	.section	.nv.callgraph,"",@"SHT_CUDA_CALLGRAPH"
	.align	4
	.sectionentsize	8
	.align		4
        /*0000*/ 	.word	0x00000000
	.align		4
        /*0004*/ 	.word	0xffffffff
	.align		4
        /*0008*/ 	.word	0x00000000
	.align		4
        /*000c*/ 	.word	0xfffffffe
	.align		4
        /*0010*/ 	.word	0x00000000
	.align		4
        /*0014*/ 	.word	0xfffffffd
	.align		4
        /*0018*/ 	.word	0x00000000
	.align		4
        /*001c*/ 	.word	0xfffffffc


//--------------------- .text._Z9ppvKernelPbPiS0_ii --------------------------
	.section	.text._Z9ppvKernelPbPiS0_ii,"ax",@progbits
	.align	128
        .global         _Z9ppvKernelPbPiS0_ii
        .type           _Z9ppvKernelPbPiS0_ii,@function
        .size           _Z9ppvKernelPbPiS0_ii,(.L_x_14 - _Z9ppvKernelPbPiS0_ii)
        .other          _Z9ppvKernelPbPiS0_ii,@"STO_CUDA_ENTRY STV_DEFAULT"
_Z9ppvKernelPbPiS0_ii:
.text._Z9ppvKernelPbPiS0_ii:
[----:B------:R-:W-:Y:S01]  /*0000*/  LDC R1, c[0x0][0x37c] ;  /* 0x0000df00ff017b82 */ /* 0x000fe20000000800 */
[----:B------:R-:W0:Y:S02]  /*0010*/  LDCU UR4, c[0x0][0x39c] ;  /* 0x00007380ff0477ac */ /* 0x000e240008000800 */
[----:B0-----:R-:W-:-:S05]  /*0020*/  IMAD.U32 R0, RZ, RZ, UR4 ;  /* 0x00000004ff007e24 */ /* 0x001fca000f8e00ff */
[----:B------:R-:W-:-:S13]  /*0030*/  ISETP.GE.AND P0, PT, R0, 0x1, PT ;  /* 0x000000010000780c */ /* 0x000fda0003f06270 */
[----:B------:R-:W-:Y:S05]  /*0040*/  @!P0 EXIT ;  /* 0x000000000000894d */ /* 0x000fea0003800000 */
[----:B------:R-:W-:Y:S01]  /*0050*/  S2UR UR5, SR_CTAID.X ;  /* 0x00000000000579c3 */ /* 0x000fe20000002500 */
[----:B------:R-:W0:Y:S01]  /*0060*/  LDCU UR6, c[0x0][0x398] ;  /* 0x00007300ff0677ac */ /* 0x000e220008000800 */
[----:B------:R-:W1:Y:S01]  /*0070*/  S2R R7, SR_TID.X ;  /* 0x0000000000077919 */ /* 0x000e620000002100 */
[C---:B------:R-:W-:Y:S01]  /*0080*/  ISETP.GE.U32.AND P0, PT, R0.reuse, 0xc01, PT ;  /* 0x00000c010000780c */ /* 0x040fe20003f06070 */
[----:B------:R-:W-:Y:S01]  /*0090*/  VIADD R2, R0, 0xffffffff ;  /* 0xffffffff00027836 */ /* 0x000fe20000000000 */
[----:B------:R-:W2:Y:S03]  /*00a0*/  LDCU.64 UR8, c[0x0][0x358] ;  /* 0x00006b00ff0877ac */ /* 0x000ea60008000a00 */
[----:B------:R-:W0:Y:S01]  /*00b0*/  S2UR UR4, SR_CTAID.Y ;  /* 0x00000000000479c3 */ /* 0x000e220000002600 */
[----:B------:R-:W-:-:S04]  /*00c0*/  LEA.HI R9, R2, 0x1, RZ, 0x16 ;  /* 0x0000000102097811 */ /* 0x000fc800078fb0ff */
[----:B------:R-:W-:Y:S01]  /*00d0*/  LOP3.LUT R6, R9, 0x3, RZ, 0xc0, !PT ;  /* 0x0000000309067812 */ /* 0x000fe200078ec0ff */
[----:B0-----:R-:W-:-:S03]  /*00e0*/  UIMAD UR5, UR4, UR6, UR5 ;  /* 0x00000006040572a4 */ /* 0x001fc6000f8e0205 */
[----:B------:R-:W-:Y:S01]  /*00f0*/  UMOV UR4, URZ ;  /* 0x000000ff00047c82 */ /* 0x000fe20008000000 */
[----:B-12---:R-:W-:Y:S08]  /*0100*/  @!P0 BRA `(.L_x_0) ;  /* 0x0000000400548947 */ /* 0x006ff00003800000 */
[----:B------:R-:W0:Y:S01]  /*0110*/  LDC.64 R4, c[0x0][0x388] ;  /* 0x0000e200ff047b82 */ /* 0x000e220000000a00 */
[----:B------:R-:W-:Y:S01]  /*0120*/  LOP3.LUT R10, R9, 0x7ffffc, RZ, 0xc0, !PT ;  /* 0x007ffffc090a7812 */ /* 0x000fe200078ec0ff */
[----:B------:R-:W-:Y:S01]  /*0130*/  IMAD R9, R0, UR5, R7 ;  /* 0x0000000500097c24 */ /* 0x000fe2000f8e0207 */
[----:B------:R-:W-:Y:S01]  /*0140*/  MOV R11, R7 ;  /* 0x00000007000b7202 */ /* 0x000fe20000000f00 */
[----:B------:R-:W1:Y:S02]  /*0150*/  LDCU.64 UR6, c[0x0][0x380] ;  /* 0x00007000ff0677ac */ /* 0x000e640008000a00 */
[----:B------:R-:W-:Y:S02]  /*0160*/  IMAD.MOV R10, RZ, RZ, -R10 ;  /* 0x000000ffff0a7224 */ /* 0x000fe400078e0a0a */
[----:B------:R-:W2:Y:S01]  /*0170*/  LDC R8, c[0x0][0x39c] ;  /* 0x0000e700ff087b82 */ /* 0x000ea20000000800 */
[----:B------:R-:W-:-:S07]  /*0180*/  UMOV UR4, 0x800 ;  /* 0x0000080000047882 */ /* 0x000fce0000000000 */
[----:B------:R-:W3:Y:S01]  /*0190*/  LDC.64 R2, c[0x0][0x390] ;  /* 0x0000e400ff027b82 */ /* 0x000ee20000000a00 */
[----:B0-----:R-:W-:-:S03]  /*01a0*/  IMAD.WIDE.U32 R4, R7, 0x4, R4 ;  /* 0x0000000407047825 */ /* 0x001fc600078e0004 */
[----:B------:R-:W-:-:S05]  /*01b0*/  IADD3 R4, P0, PT, R4, 0x2000, RZ ;  /* 0x0000200004047810 */ /* 0x000fca0007f1e0ff */
[----:B-12---:R-:W-:-:S08]  /*01c0*/  IMAD.X R17, RZ, RZ, R5, P0 ;  /* 0x000000ffff117224 */ /* 0x006fd000000e0605 */
.L_x_9:
[----:B------:R-:W-:Y:S01]  /*01d0*/  IMAD.MOV.U32 R0, RZ, RZ, R8 ;  /* 0x000000ffff007224 */ /* 0x000fe200078e0008 */
[C---:B------:R-:W-:Y:S01]  /*01e0*/  IADD3 R13, PT, PT, R11.reuse, 0x800, RZ ;  /* 0x000008000b0d7810 */ /* 0x040fe20007ffe0ff */
[C---:B------:R-:W-:Y:S01]  /*01f0*/  VIADD R5, R11.reuse, 0x400 ;  /* 0x000004000b057836 */ /* 0x040fe20000000000 */
[----:B------:R-:W-:Y:S01]  /*0200*/  BSSY.RECONVERGENT B0, `(.L_x_1) ;  /* 0x0000014000007945 */ /* 0x000fe20003800200 */
[C---:B------:R-:W-:Y:S01]  /*0210*/  VIADD R15, R11.reuse, 0xc00 ;  /* 0x00000c000b0f7836 */ /* 0x040fe20000000000 */
[-C--:B------:R-:W-:Y:S01]  /*0220*/  ISETP.GE.U32.AND P4, PT, R11, R0.reuse, PT ;  /* 0x000000000b00720c */ /* 0x080fe20003f86070 */
[----:B------:R-:W-:Y:S01]  /*0230*/  VIADD R10, R10, 0x4 ;  /* 0x000000040a0a7836 */ /* 0x000fe20000000000 */
[-C--:B------:R-:W-:Y:S01]  /*0240*/  ISETP.GE.U32.AND P0, PT, R5, R0.reuse, PT ;  /* 0x000000000500720c */ /* 0x080fe20003f06070 */
[----:B------:R-:W-:Y:S01]  /*0250*/  IMAD.MOV.U32 R5, RZ, RZ, R17 ;  /* 0x000000ffff057224 */ /* 0x000fe200078e0011 */
[-C--:B------:R-:W-:Y:S02]  /*0260*/  ISETP.GE.U32.AND P1, PT, R13, R0.reuse, PT ;  /* 0x000000000d00720c */ /* 0x080fe40003f26070 */
[----:B------:R-:W-:-:S02]  /*0270*/  ISETP.GE.U32.AND P2, PT, R15, R0, PT ;  /* 0x000000000f00720c */ /* 0x000fc40003f46070 */
[----:B------:R-:W-:-:S05]  /*0280*/  ISETP.NE.AND P3, PT, R10, RZ, PT ;  /* 0x000000ff0a00720c */ /* 0x000fca0003f65270 */
[----:B------:R-:W-:Y:S08]  /*0290*/  @P4 BRA `(.L_x_2) ;  /* 0x0000000000284947 */ /* 0x000ff00003800000 */
[----:B------:R-:W-:-:S04]  /*02a0*/  IADD3 R14, P4, PT, R9, UR6, RZ ;  /* 0x00000006090e7c10 */ /* 0x000fc8000ff9e0ff */
[----:B------:R-:W-:-:S05]  /*02b0*/  IADD3.X R15, PT, PT, RZ, UR7, RZ, P4, !PT ;  /* 0x00000007ff0f7c10 */ /* 0x000fca000a7fe4ff */
[----:B------:R-:W2:Y:S02]  /*02c0*/  LDG.E.U8 R14, desc[UR8][R14.64] ;  /* 0x000000080e0e7981 */ /* 0x000ea4000c1e1100 */
[----:B--2---:R-:W-:-:S13]  /*02d0*/  ISETP.NE.AND P4, PT, R14, RZ, PT ;  /* 0x000000ff0e00720c */ /* 0x004fda0003f85270 */
[----:B------:R-:W2:Y:S01]  /*02e0*/  @P4 LDG.E R16, desc[UR8][R4.64+-0x2000] ;  /* 0xffe0000804104981 */ /* 0x000ea2000c1e1900 */
[----:B---3--:R-:W-:-:S04]  /*02f0*/  IMAD.WIDE.U32 R12, R9, 0x4, R2 ;  /* 0x00000004090c7825 */ /* 0x008fc800078e0002 */
[----:B--2---:R-:W-:-:S05]  /*0300*/  @P4 VIADD R17, R16, 0x2 ;  /* 0x0000000210114836 */ /* 0x004fca0000000000 */
[----:B------:R0:W-:Y:S04]  /*0310*/  @P4 STG.E desc[UR8][R12.64], R17 ;  /* 0x000000110c004986 */ /* 0x0001e8000c101908 */
[----:B------:R-:W2:Y:S04]  /*0320*/  @!P4 LDG.E R19, desc[UR8][R4.64+-0x2000] ;  /* 0xffe000080413c981 */ /* 0x000ea8000c1e1900 */
[----:B--2---:R0:W-:Y:S02]  /*0330*/  @!P4 STG.E desc[UR8][R12.64], R19 ;  /* 0x000000130c00c986 */ /* 0x0041e4000c101908 */
.L_x_2:
[----:B------:R-:W-:Y:S05]  /*0340*/  BSYNC.RECONVERGENT B0 ;  /* 0x0000000000007941 */ /* 0x000fea0003800200 */
.L_x_1:
[----:B------:R-:W-:Y:S04]  /*0350*/  BSSY.RECONVERGENT B0, `(.L_x_3) ;  /* 0x000000d000007945 */ /* 0x000fe80003800200 */
[----:B------:R-:W-:Y:S05]  /*0360*/  @P0 BRA `(.L_x_4) ;  /* 0x00000000002c0947 */ /* 0x000fea0003800000 */
[----:B0-----:R-:W-:-:S05]  /*0370*/  VIADD R13, R9, 0x400 ;  /* 0x00000400090d7836 */ /* 0x001fca0000000000 */
        /* <DEDUP_REMOVED lines=10> */
.L_x_4:
[----:B------:R-:W-:Y:S05]  /*0420*/  BSYNC.RECONVERGENT B0 ;  /* 0x0000000000007941 */ /* 0x000fea0003800200 */
.L_x_3:
[----:B------:R-:W-:Y:S04]  /*0430*/  BSSY.RECONVERGENT B0, `(.L_x_5) ;  /* 0x000000d000007945 */ /* 0x000fe80003800200 */
[----:B------:R-:W-:Y:S05]  /*0440*/  @P1 BRA `(.L_x_6) ;  /* 0x00000000002c1947 */ /* 0x000fea0003800000 */
[----:B01----:R-:W-:-:S05]  /*0450*/  VIADD R13, R9, 0x800 ;  /* 0x00000800090d7836 */ /* 0x003fca0000000000 */
        /* <DEDUP_REMOVED lines=8> */
[----:B------:R-:W3:Y:S04]  /*04e0*/  @!P0 LDG.E R19, desc[UR8][R4.64] ;  /* 0x0000000804138981 */ /* 0x000ee8000c1e1900 */
[----:B---3--:R2:W-:Y:S02]  /*04f0*/  @!P0 STG.E desc[UR8][R12.64], R19 ;  /* 0x000000130c008986 */ /* 0x0085e4000c101908 */
.L_x_6:
[----:B------:R-:W-:Y:S05]  /*0500*/  BSYNC.RECONVERGENT B0 ;  /* 0x0000000000007941 */ /* 0x000fea0003800200 */
.L_x_5:
[----:B------:R-:W-:Y:S04]  /*0510*/  BSSY.RECONVERGENT B0, `(.L_x_7) ;  /* 0x000000d000007945 */ /* 0x000fe80003800200 */
[----:B------:R-:W-:Y:S05]  /*0520*/  @P2 BRA `(.L_x_8) ;  /* 0x00000000002c2947 */ /* 0x000fea0003800000 */
[----:B012---:R-:W-:-:S05]  /*0530*/  VIADD R13, R9, 0xc00 ;  /* 0x00000c00090d7836 */ /* 0x007fca0000000000 */
        /* <DEDUP_REMOVED lines=10> */
.L_x_8:
[----:B------:R-:W-:Y:S05]  /*05e0*/  BSYNC.RECONVERGENT B0 ;  /* 0x0000000000007941 */ /* 0x000fea0003800200 */
.L_x_7:
[----:B------:R-:W-:Y:S01]  /*05f0*/  IADD3 R4, P0, PT, R4, 0x4000, RZ ;  /* 0x0000400004047810 */ /* 0x000fe20007f1e0ff */
[----:B------:R-:W-:Y:S01]  /*0600*/  UIADD3 UR4, UPT, UPT, UR4, 0x1000, URZ ;  /* 0x0000100004047890 */ /* 0x000fe2000fffe0ff */
[----:B------:R-:W-:Y:S02]  /*0610*/  VIADD R9, R9, 0x1000 ;  /* 0x0000100009097836 */ /* 0x000fe40000000000 */
[----:B012-4-:R-:W-:Y:S01]  /*0620*/  IADD3.X R17, PT, PT, RZ, R5, RZ, P0, !PT ;  /* 0x00000005ff117210 */ /* 0x017fe200007fe4ff */
[----:B------:R-:W-:Y:S01]  /*0630*/  VIADD R11, R11, 0x1000 ;  /* 0x000010000b0b7836 */ /* 0x000fe20000000000 */
[----:B------:R-:W-:Y:S07]  /*0640*/  @P3 BRA `(.L_x_9) ;  /* 0xfffffff800e03947 */ /* 0x000fee000383ffff */
[----:B------:R-:W-:-:S12]  /*0650*/  UIADD3 UR4, UPT, UPT, UR4, -0x800, URZ ;  /* 0xfffff80004047890 */ /* 0x000fd8000fffe0ff */
.L_x_0:
[----:B------:R-:W-:-:S13]  /*0660*/  ISETP.NE.AND P0, PT, R6, RZ, PT ;  /* 0x000000ff0600720c */ /* 0x000fda0003f05270 */
[----:B------:R-:W-:Y:S05]  /*0670*/  @!P0 EXIT ;  /* 0x000000000000894d */ /* 0x000fea0003800000 */
[----:B------:R-:W0:Y:S01]  /*0680*/  LDC.64 R4, c[0x0][0x388] ;  /* 0x0000e200ff047b82 */ /* 0x000e220000000a00 */
[----:B------:R-:W-:Y:S01]  /*0690*/  VIADD R11, R7, UR4 ;  /* 0x00000004070b7c36 */ /* 0x000fe20008000000 */
[----:B------:R-:W1:Y:S01]  /*06a0*/  LDCU UR6, c[0x0][0x39c] ;  /* 0x00007380ff0677ac */ /* 0x000e620008000800 */
[----:B------:R-:W-:Y:S02]  /*06b0*/  IMAD.MOV R10, RZ, RZ, -R6 ;  /* 0x000000ffff0a7224 */ /* 0x000fe400078e0a06 */
[----:B------:R-:W-:Y:S01]  /*06c0*/  IMAD R13, R0, UR5, R11 ;  /* 0x00000005000d7c24 */ /* 0x000fe2000f8e020b */
[----:B------:R-:W2:Y:S02]  /*06d0*/  LDCU.64 UR10, c[0x0][0x380] ;  /* 0x00007000ff0a77ac */ /* 0x000ea40008000a00 */
[----:B---3--:R-:W3:Y:S01]  /*06e0*/  LDC.64 R2, c[0x0][0x390] ;  /* 0x0000e400ff027b82 */ /* 0x008ee20000000a00 */
[----:B0-----:R-:W-:-:S04]  /*06f0*/  IMAD.WIDE.U32 R4, R11, 0x4, R4 ;  /* 0x000000040b047825 */ /* 0x001fc800078e0004 */
[----:B------:R-:W-:Y:S01]  /*0700*/  IMAD.MOV.U32 R19, RZ, RZ, R5 ;  /* 0x000000ffff137224 */ /* 0x000fe200078e0005 */
[----:B-12---:R-:W-:-:S07]  /*0710*/  MOV R12, R4 ;  /* 0x00000004000c7202 */ /* 0x006fce0000000f00 */
.L_x_12:
[----:B------:R-:W-:Y:S01]  /*0720*/  ISETP.GE.U32.AND P0, PT, R11, UR6, PT ;  /* 0x000000060b007c0c */ /* 0x000fe2000bf06070 */
[----:B------:R-:W-:Y:S01]  /*0730*/  IMAD.MOV.U32 R6, RZ, RZ, R12 ;  /* 0x000000ffff067224 */ /* 0x000fe200078e000c */
[----:B------:R-:W-:Y:S01]  /*0740*/  IADD3 R10, PT, PT, R10, 0x1, RZ ;  /* 0x000000010a0a7810 */ /* 0x000fe20007ffe0ff */
[----:B------:R-:W-:Y:S01]  /*0750*/  IMAD.MOV.U32 R7, RZ, RZ, R19 ;  /* 0x000000ffff077224 */ /* 0x000fe200078e0013 */
[----:B------:R-:W-:Y:S02]  /*0760*/  BSSY.RECONVERGENT B0, `(.L_x_10) ;  /* 0x000000f000007945 */ /* 0x000fe40003800200 */
[----:B------:R-:W-:Y:S02]  /*0770*/  IADD3 R12, P1, PT, R6, 0x1000, RZ ;  /* 0x00001000060c7810 */ /* 0x000fe40007f3e0ff */
[----:B------:R-:W-:Y:S02]  /*0780*/  ISETP.NE.AND P2, PT, R10, RZ, PT ;  /* 0x000000ff0a00720c */ /* 0x000fe40003f45270 */
[----:B------:R-:W-:-:S03]  /*0790*/  IADD3.X R19, PT, PT, RZ, R7, RZ, P1, !PT ;  /* 0x00000007ff137210 */ /* 0x000fc60000ffe4ff */
[----:B0-----:R-:W-:Y:S08]  /*07a0*/  @P0 BRA `(.L_x_11) ;  /* 0x0000000000280947 */ /* 0x001ff00003800000 */
[----:B------:R-:W-:-:S05]  /*07b0*/  IADD3 R8, P0, PT, R13, UR10, RZ ;  /* 0x0000000a0d087c10 */ /* 0x000fca000ff1e0ff */
[----:B------:R-:W-:-:S05]  /*07c0*/  IMAD.X R9, RZ, RZ, UR11, P0 ;  /* 0x0000000bff097e24 */ /* 0x000fca00080e06ff */
        /* <DEDUP_REMOVED lines=8> */
.L_x_11:
[----:B------:R-:W-:Y:S05]  /*0850*/  BSYNC.RECONVERGENT B0 ;  /* 0x0000000000007941 */ /* 0x000fea0003800200 */
.L_x_10:
[----:B------:R-:W-:Y:S01]  /*0860*/  IADD3 R11, PT, PT, R11, 0x400, RZ ;  /* 0x000004000b0b7810 */ /* 0x000fe20007ffe0ff */
[----:B------:R-:W-:Y:S01]  /*0870*/  VIADD R13, R13, 0x400 ;  /* 0x000004000d0d7836 */ /* 0x000fe20000000000 */
[----:B------:R-:W-:Y:S06]  /*0880*/  @P2 BRA `(.L_x_12) ;  /* 0xfffffffc00a42947 */ /* 0x000fec000383ffff */
[----:B------:R-:W-:Y:S05]  /*0890*/  EXIT ;  /* 0x000000000000794d */ /* 0x000fea0003800000 */
.L_x_13:
[----:B------:R-:W-:-:S00]  /*08a0*/  BRA `(.L_x_13) ;  /* 0xfffffffc00fc7947 */ /* 0x000fc0000383ffff */
[----:B------:R-:W-:-:S00]  /*08b0*/  NOP ;  /* 0x0000000000007918 */ /* 0x000fc00000000000 */
        /* <DEDUP_REMOVED lines=12> */
.L_x_14:


//--------------------- .nv.shared.reserved.0     --------------------------
	.section	.nv.shared.reserved.0,"aw",@nobits
	.weak		__nv_reservedSMEM_offset_0_alias
	.size		__nv_reservedSMEM_offset_0_alias, 0, 64
	.other		__nv_reservedSMEM_offset_0_alias,@"STO_CUDA_RESERVED_SHARED STV_DEFAULT"
__nv_reservedSMEM_offset_0_alias:
	.zero		0
	.zero		64


//--------------------- .nv.constant0._Z9ppvKernelPbPiS0_ii --------------------------
	.section	.nv.constant0._Z9ppvKernelPbPiS0_ii,"a",@progbits
	.sectionflags	@""
	.align	4
.nv.constant0._Z9ppvKernelPbPiS0_ii:
	.zero		928


//--------------------- SYMBOLS --------------------------

	.type		.nv.reservedSmem.offset0,@object
	.size		.nv.reservedSmem.offset0,0x4
